//
// Generated by NVIDIA NVVM Compiler
//
// Compiler Build ID: CL-36424714
// Cuda compilation tools, release 13.0, V13.0.88
// Based on NVVM 20.0.0
//

.version 9.0
.target sm_100
.address_size 64

	// .globl	_Z12merge_kernelPKfPKiPfPiii

.visible .entry _Z12merge_kernelPKfPKiPfPiii(
	.param .u64 .ptr .align 1 _Z12merge_kernelPKfPKiPfPiii_param_0,
	.param .u64 .ptr .align 1 _Z12merge_kernelPKfPKiPfPiii_param_1,
	.param .u64 .ptr .align 1 _Z12merge_kernelPKfPKiPfPiii_param_2,
	.param .u64 .ptr .align 1 _Z12merge_kernelPKfPKiPfPiii_param_3,
	.param .u32 _Z12merge_kernelPKfPKiPfPiii_param_4,
	.param .u32 _Z12merge_kernelPKfPKiPfPiii_param_5
)
{
	.reg .pred 	%p<19>;
	.reg .b32 	%r<100>;
	.reg .b32 	%f<13>;
	.reg .b64 	%rd<55>;

	ld.param.u64 	%rd13, [_Z12merge_kernelPKfPKiPfPiii_param_0];
	ld.param.u64 	%rd14, [_Z12merge_kernelPKfPKiPfPiii_param_1];
	ld.param.u64 	%rd15, [_Z12merge_kernelPKfPKiPfPiii_param_2];
	ld.param.u64 	%rd16, [_Z12merge_kernelPKfPKiPfPiii_param_3];
	ld.param.u32 	%r51, [_Z12merge_kernelPKfPKiPfPiii_param_4];
	ld.param.u32 	%r52, [_Z12merge_kernelPKfPKiPfPiii_param_5];
	cvta.to.global.u64 	%rd1, %rd16;
	cvta.to.global.u64 	%rd2, %rd14;
	cvta.to.global.u64 	%rd3, %rd15;
	cvta.to.global.u64 	%rd4, %rd13;
	mov.u32 	%r53, %ctaid.x;
	mov.u32 	%r54, %ntid.x;
	mov.u32 	%r55, %tid.x;
	mad.lo.s32 	%r56, %r53, %r54, %r55;
	mul.lo.s32 	%r57, %r52, %r56;
	shl.b32 	%r77, %r57, 1;
	setp.ge.s32 	%p1, %r77, %r51;
	@%p1 bra 	$L__BB0_16;
	add.s32 	%r58, %r77, %r52;
	min.s32 	%r2, %r58, %r51;
	add.s32 	%r59, %r58, %r52;
	min.s32 	%r3, %r59, %r51;
	setp.lt.s32 	%p2, %r52, 1;
	setp.ge.s32 	%p3, %r58, %r3;
	or.pred  	%p4, %p2, %p3;
	mov.u32 	%r78, %r2;
	mov.u32 	%r88, %r77;
	@%p4 bra 	$L__BB0_2;
	bra.uni 	$L__BB0_17;
$L__BB0_2:
	setp.ge.s32 	%p9, %r77, %r2;
	@%p9 bra 	$L__BB0_9;
	sub.s32 	%r63, %r2, %r77;
	and.b32  	%r7, %r63, 3;
	setp.eq.s32 	%p10, %r7, 0;
	mov.u32 	%r84, %r77;
	@%p10 bra 	$L__BB0_6;
	neg.s32 	%r80, %r7;
	mov.u32 	%r84, %r77;
$L__BB0_5:
	.pragma "nounroll";
	mul.wide.s32 	%rd31, %r88, 4;
	add.s64 	%rd32, %rd1, %rd31;
	add.s64 	%rd33, %rd3, %rd31;
	mul.wide.s32 	%rd34, %r84, 4;
	add.s64 	%rd35, %rd2, %rd34;
	add.s64 	%rd36, %rd4, %rd34;
	ld.global.f32 	%f3, [%rd36];
	st.global.f32 	[%rd33], %f3;
	ld.global.u32 	%r64, [%rd35];
	st.global.u32 	[%rd32], %r64;
	add.s32 	%r84, %r84, 1;
	add.s32 	%r88, %r88, 1;
	add.s32 	%r80, %r80, 1;
	setp.ne.s32 	%p11, %r80, 0;
	@%p11 bra 	$L__BB0_5;
$L__BB0_6:
	sub.s32 	%r65, %r77, %r2;
	setp.gt.u32 	%p12, %r65, -4;
	@%p12 bra 	$L__BB0_9;
	add.s64 	%rd5, %rd4, 8;
	add.s64 	%rd6, %rd2, 8;
	sub.s32 	%r94, %r84, %r2;
	add.s64 	%rd7, %rd1, 8;
	add.s64 	%rd8, %rd3, 8;
$L__BB0_8:
	mul.wide.s32 	%rd37, %r84, 4;
	add.s64 	%rd38, %rd5, %rd37;
	add.s64 	%rd39, %rd6, %rd37;
	mul.wide.s32 	%rd40, %r88, 4;
	add.s64 	%rd41, %rd7, %rd40;
	add.s64 	%rd42, %rd8, %rd40;
	ld.global.f32 	%f4, [%rd38+-8];
	st.global.f32 	[%rd42+-8], %f4;
	ld.global.u32 	%r66, [%rd39+-8];
	st.global.u32 	[%rd41+-8], %r66;
	ld.global.f32 	%f5, [%rd38+-4];
	st.global.f32 	[%rd42+-4], %f5;
	ld.global.u32 	%r67, [%rd39+-4];
	st.global.u32 	[%rd41+-4], %r67;
	ld.global.f32 	%f6, [%rd38];
	st.global.f32 	[%rd42], %f6;
	ld.global.u32 	%r68, [%rd39];
	st.global.u32 	[%rd41], %r68;
	ld.global.f32 	%f7, [%rd38+4];
	st.global.f32 	[%rd42+4], %f7;
	ld.global.u32 	%r69, [%rd39+4];
	st.global.u32 	[%rd41+4], %r69;
	add.s32 	%r84, %r84, 4;
	add.s32 	%r88, %r88, 4;
	add.s32 	%r94, %r94, 4;
	setp.eq.s32 	%p13, %r94, 0;
	@%p13 bra 	$L__BB0_9;
	bra.uni 	$L__BB0_8;
$L__BB0_9:
	setp.ge.s32 	%p14, %r78, %r3;
	@%p14 bra 	$L__BB0_16;
	sub.s32 	%r70, %r3, %r78;
	and.b32  	%r28, %r70, 3;
	setp.eq.s32 	%p15, %r28, 0;
	mov.u32 	%r93, %r78;
	@%p15 bra 	$L__BB0_13;
	neg.s32 	%r89, %r28;
	mov.u32 	%r93, %r78;
$L__BB0_12:
	.pragma "nounroll";
	mul.wide.s32 	%rd43, %r88, 4;
	add.s64 	%rd44, %rd1, %rd43;
	add.s64 	%rd45, %rd3, %rd43;
	mul.wide.s32 	%rd46, %r93, 4;
	add.s64 	%rd47, %rd2, %rd46;
	add.s64 	%rd48, %rd4, %rd46;
	ld.global.f32 	%f8, [%rd48];
	st.global.f32 	[%rd45], %f8;
	ld.global.u32 	%r71, [%rd47];
	st.global.u32 	[%rd44], %r71;
	add.s32 	%r93, %r93, 1;
	add.s32 	%r88, %r88, 1;
	add.s32 	%r89, %r89, 1;
	setp.ne.s32 	%p16, %r89, 0;
	@%p16 bra 	$L__BB0_12;
$L__BB0_13:
	sub.s32 	%r72, %r78, %r3;
	setp.gt.u32 	%p17, %r72, -4;
	@%p17 bra 	$L__BB0_16;
	add.s64 	%rd9, %rd4, 8;
	add.s64 	%rd10, %rd2, 8;
	sub.s32 	%r97, %r93, %r3;
	add.s64 	%rd11, %rd1, 8;
	add.s64 	%rd12, %rd3, 8;
$L__BB0_15:
	mul.wide.s32 	%rd49, %r93, 4;
	add.s64 	%rd50, %rd9, %rd49;
	add.s64 	%rd51, %rd10, %rd49;
	mul.wide.s32 	%rd52, %r88, 4;
	add.s64 	%rd53, %rd11, %rd52;
	add.s64 	%rd54, %rd12, %rd52;
	ld.global.f32 	%f9, [%rd50+-8];
	st.global.f32 	[%rd54+-8], %f9;
	ld.global.u32 	%r73, [%rd51+-8];
	st.global.u32 	[%rd53+-8], %r73;
	ld.global.f32 	%f10, [%rd50+-4];
	st.global.f32 	[%rd54+-4], %f10;
	ld.global.u32 	%r74, [%rd51+-4];
	st.global.u32 	[%rd53+-4], %r74;
	ld.global.f32 	%f11, [%rd50];
	st.global.f32 	[%rd54], %f11;
	ld.global.u32 	%r75, [%rd51];
	st.global.u32 	[%rd53], %r75;
	ld.global.f32 	%f12, [%rd50+4];
	st.global.f32 	[%rd54+4], %f12;
	ld.global.u32 	%r76, [%rd51+4];
	st.global.u32 	[%rd53+4], %r76;
	add.s32 	%r93, %r93, 4;
	add.s32 	%r88, %r88, 4;
	add.s32 	%r97, %r97, 4;
	setp.ne.s32 	%p18, %r97, 0;
	@%p18 bra 	$L__BB0_15;
$L__BB0_16:
	ret;
$L__BB0_17:
	mul.wide.s32 	%rd17, %r77, 4;
	add.s64 	%rd18, %rd4, %rd17;
	ld.global.f32 	%f1, [%rd18];
	mul.wide.s32 	%rd19, %r78, 4;
	add.s64 	%rd20, %rd4, %rd19;
	ld.global.f32 	%f2, [%rd20];
	setp.ltu.f32 	%p5, %f1, %f2;
	@%p5 bra 	$L__BB0_19;
	mul.wide.s32 	%rd21, %r88, 4;
	add.s64 	%rd22, %rd3, %rd21;
	st.global.f32 	[%rd22], %f1;
	add.s64 	%rd24, %rd2, %rd17;
	ld.global.u32 	%r60, [%rd24];
	add.s64 	%rd25, %rd1, %rd21;
	st.global.u32 	[%rd25], %r60;
	add.s32 	%r77, %r77, 1;
	bra.uni 	$L__BB0_20;
$L__BB0_19:
	mul.wide.s32 	%rd26, %r88, 4;
	add.s64 	%rd27, %rd3, %rd26;
	st.global.f32 	[%rd27], %f2;
	add.s64 	%rd29, %rd2, %rd19;
	ld.global.u32 	%r61, [%rd29];
	add.s64 	%rd30, %rd1, %rd26;
	st.global.u32 	[%rd30], %r61;
	add.s32 	%r78, %r78, 1;
$L__BB0_20:
	add.s32 	%r88, %r88, 1;
	setp.lt.s32 	%p6, %r77, %r2;
	setp.lt.s32 	%p7, %r78, %r3;
	and.pred  	%p8, %p6, %p7;
	@%p8 bra 	$L__BB0_17;
	bra.uni 	$L__BB0_2;

}


// ===== COMPILED SASS (sm_100) =====

	.target	sm_100

	.elftype	@"ET_EXEC"


//--------------------- .note.nv.tkinfo           --------------------------
	.section	.note.nv.tkinfo,"",@"SHT_NOTE"
	.sectionflags	@"SHF_NOTE_NV_TKINFO"
	.tkinfo
        /*0018*/ 	.word	0x00000002
        /*0030*/ 	.string	""
        /*0030*/ 	.string	"ptxas"
        /*0030*/ 	.string	"Cuda compilation tools, release 13.0, V13.0.88"
        /*0030*/ 	.string	"Build cuda_13.0.r13.0/compiler.36424714_0"
        /*0030*/ 	.string	"-arch sm_100 -m 64 "



//--------------------- .note.nv.cuinfo           --------------------------
	.section	.note.nv.cuinfo,"",@"SHT_NOTE"
	.sectionflags	@"SHF_NOTE_NV_CUINFO"
        /*0018*/ 	.short	0x0002
        /*001a*/ 	.short	0x0064
        /*001c*/ 	.short	0x0082
	.zero		2


//--------------------- .nv.info                  --------------------------
	.section	.nv.info,"",@"SHT_CUDA_INFO"
	.align	4


	//----- nvinfo : EIATTR_REGCOUNT
	.align		4
        /*0000*/ 	.byte	0x04, 0x2f
        /*0002*/ 	.short	(.L_1 - .L_0)
	.align		4
.L_0:
        /*0004*/ 	.word	index@(_Z12merge_kernelPKfPKiPfPiii)
        /*0008*/ 	.word	0x00000020


	//----- nvinfo : EIATTR_FRAME_SIZE
	.align		4
.L_1:
        /*000c*/ 	.byte	0x04, 0x11
        /*000e*/ 	.short	(.L_3 - .L_2)
	.align		4
.L_2:
        /*0010*/ 	.word	index@(_Z12merge_kernelPKfPKiPfPiii)
        /*0014*/ 	.word	0x00000000


	//----- nvinfo : EIATTR_MIN_STACK_SIZE
	.align		4
.L_3:
        /*0018*/ 	.byte	0x04, 0x12
        /*001a*/ 	.short	(.L_5 - .L_4)
	.align		4
.L_4:
        /*001c*/ 	.word	index@(_Z12merge_kernelPKfPKiPfPiii)
        /*0020*/ 	.word	0x00000000
.L_5:


//--------------------- .nv.compat                --------------------------
	.section	.nv.compat,"",@"SHT_CUDA_COMPAT_INFO"
	.align	4
        /*0000*/ 	.byte	0x02, 0x09, 0x00, 0x00, 0x02, 0x02, 0x01, 0x00, 0x02, 0x05, 0x05, 0x00, 0x03, 0x07, 0x01, 0x01
        /*0010*/ 	.byte	0x02, 0x03, 0x00, 0x00, 0x02, 0x06, 0x01, 0x00, 0x04, 0x0b, 0x08, 0x00, 0x09, 0x00, 0x00, 0x00
        /*0020*/ 	.byte	0x00, 0x00, 0x00, 0x00


//--------------------- .nv.info._Z12merge_kernelPKfPKiPfPiii --------------------------
	.section	.nv.info._Z12merge_kernelPKfPKiPfPiii,"",@"SHT_CUDA_INFO"
	.sectionflags	@""
	.align	4


	//----- nvinfo : EIATTR_CUDA_API_VERSION
	.align		4
        /*0000*/ 	.byte	0x04, 0x37
        /*0002*/ 	.short	(.L_7 - .L_6)
.L_6:
        /*0004*/ 	.word	0x00000082


	//----- nvinfo : EIATTR_KPARAM_INFO
	.align		4
.L_7:
        /*0008*/ 	.byte	0x04, 0x17
        /*000a*/ 	.short	(.L_9 - .L_8)
.L_8:
        /*000c*/ 	.word	0x00000000
        /*0010*/ 	.short	0x0005
        /*0012*/ 	.short	0x0024
        /*0014*/ 	.byte	0x00, 0xf0, 0x11, 0x00


	//----- nvinfo : EIATTR_KPARAM_INFO
	.align		4
.L_9:
        /*0018*/ 	.byte	0x04, 0x17
        /*001a*/ 	.short	(.L_11 - .L_10)
.L_10:
        /*001c*/ 	.word	0x00000000
        /*0020*/ 	.short	0x0004
        /*0022*/ 	.short	0x0020
        /*0024*/ 	.byte	0x00, 0xf0, 0x11, 0x00


	//----- nvinfo : EIATTR_KPARAM_INFO
	.align		4
.L_11:
        /*0028*/ 	.byte	0x04, 0x17
        /*002a*/ 	.short	(.L_13 - .L_12)
.L_12:
        /*002c*/ 	.word	0x00000000
        /*0030*/ 	.short	0x0003
        /*0032*/ 	.short	0x0018
        /*0034*/ 	.byte	0x00, 0xf5, 0x21, 0x00


	//----- nvinfo : EIATTR_KPARAM_INFO
	.align		4
.L_13:
        /*0038*/ 	.byte	0x04, 0x17
        /*003a*/ 	.short	(.L_15 - .L_14)
.L_14:
        /*003c*/ 	.word	0x00000000
        /*0040*/ 	.short	0x0002
        /*0042*/ 	.short	0x0010
        /*0044*/ 	.byte	0x00, 0xf5, 0x21, 0x00


	//----- nvinfo : EIATTR_KPARAM_INFO
	.align		4
.L_15:
        /*0048*/ 	.byte	0x04, 0x17
        /*004a*/ 	.short	(.L_17 - .L_16)
.L_16:
        /*004c*/ 	.word	0x00000000
        /*0050*/ 	.short	0x0001
        /*0052*/ 	.short	0x0008
        /*0054*/ 	.byte	0x00, 0xf5, 0x21, 0x00


	//----- nvinfo : EIATTR_KPARAM_INFO
	.align		4
.L_17:
        /*0058*/ 	.byte	0x04, 0x17
        /*005a*/ 	.short	(.L_19 - .L_18)
.L_18:
        /*005c*/ 	.word	0x00000000
        /*0060*/ 	.short	0x0000
        /*0062*/ 	.short	0x0000
        /*0064*/ 	.byte	0x00, 0xf5, 0x21, 0x00


	//----- nvinfo : EIATTR_SPARSE_MMA_MASK
	.align		4
.L_19:
        /*0068*/ 	.byte	0x03, 0x50
        /*006a*/ 	.short	0x0000


	//----- nvinfo : EIATTR_MAXREG_COUNT
	.align		4
        /*006c*/ 	.byte	0x03, 0x1b
        /*006e*/ 	.short	0x00ff


	//----- nvinfo : EIATTR_MERCURY_ISA_VERSION
	.align		4
        /*0070*/ 	.byte	0x03, 0x5f
        /*0072*/ 	.short	0x0101


	//----- nvinfo : EIATTR_VRC_CTA_INIT_COUNT
	.align		4
        /*0074*/ 	.byte	0x02, 0x4a
	.zero		1
	.zero		1


	//----- nvinfo : EIATTR_EXIT_INSTR_OFFSETS
	.align		4
        /*0078*/ 	.byte	0x04, 0x1c
        /*007a*/ 	.short	(.L_21 - .L_20)


	//   ....[0]....
.L_20:
        /*007c*/ 	.word	0x00000090


	//   ....[1]....
        /*0080*/ 	.word	0x00000730


	//   ....[2]....
        /*0084*/ 	.word	0x000008d0


	//   ....[3]....
        /*0088*/ 	.word	0x00000ba0


	//----- nvinfo : EIATTR_CRS_STACK_SIZE
	.align		4
.L_21:
        /*008c*/ 	.byte	0x04, 0x1e
        /*008e*/ 	.short	(.L_23 - .L_22)
.L_22:
        /*0090*/ 	.word	0x00000000


	//----- nvinfo : EIATTR_CBANK_PARAM_SIZE
	.align		4
.L_23:
        /*0094*/ 	.byte	0x03, 0x19
        /*0096*/ 	.short	0x0028


	//----- nvinfo : EIATTR_PARAM_CBANK
	.align		4
        /*0098*/ 	.byte	0x04, 0x0a
        /*009a*/ 	.short	(.L_25 - .L_24)
	.align		4
.L_24:
        /*009c*/ 	.word	index@(.nv.constant0._Z12merge_kernelPKfPKiPfPiii)
        /*00a0*/ 	.short	0x0380
        /*00a2*/ 	.short	0x0028


	//----- nvinfo : EIATTR_SW_WAR
	.align		4
.L_25:
        /*00a4*/ 	.byte	0x04, 0x36
        /*00a6*/ 	.short	(.L_27 - .L_26)
.L_26:
        /*00a8*/ 	.word	0x00000008
.L_27:


//--------------------- .nv.callgraph             --------------------------
	.section	.nv.callgraph,"",@"SHT_CUDA_CALLGRAPH"
	.align	4
	.sectionentsize	8
	.align		4
        /*0000*/ 	.word	0x00000000
	.align		4
        /*0004*/ 	.word	0xffffffff
	.align		4
        /*0008*/ 	.word	0x00000000
	.align		4
        /*000c*/ 	.word	0xfffffffe
	.align		4
        /*0010*/ 	.word	0x00000000
	.align		4
        /*0014*/ 	.word	0xfffffffd
	.align		4
        /*0018*/ 	.word	0x00000000
	.align		4
        /*001c*/ 	.word	0xfffffffc


//--------------------- .text._Z12merge_kernelPKfPKiPfPiii --------------------------
	.section	.text._Z12merge_kernelPKfPKiPfPiii,"ax",@progbits
	.align	128
        .global         _Z12merge_kernelPKfPKiPfPiii
        .type           _Z12merge_kernelPKfPKiPfPiii,@function
        .size           _Z12merge_kernelPKfPKiPfPiii,(.L_x_14 - _Z12merge_kernelPKfPKiPfPiii)
        .other          _Z12merge_kernelPKfPKiPfPiii,@"STO_CUDA_ENTRY STV_DEFAULT"
_Z12merge_kernelPKfPKiPfPiii:
.text._Z12merge_kernelPKfPKiPfPiii:
[----:B------:R-:W-:Y:S01]  /*0000*/  LDC R1, c[0x0][0x37c] ;  /* 0x0000df00ff017b82 */ /* 0x000fe20000000800 */
[----:B------:R-:W0:Y:S07]  /*0010*/  S2R R3, SR_TID.X ;  /* 0x0000000000037919 */ /* 0x000e2e0000002100 */
[----:B------:R-:W0:Y:S08]  /*0020*/  S2UR UR4, SR_CTAID.X ;  /* 0x00000000000479c3 */ /* 0x000e300000002500 */
[----:B------:R-:W0:Y:S08]  /*0030*/  LDC R0, c[0x0][0x360] ;  /* 0x0000d800ff007b82 */ /* 0x000e300000000800 */
[----:B------:R-:W1:Y:S01]  /*0040*/  LDC.64 R8, c[0x0][0x3a0] ;  /* 0x0000e800ff087b82 */ /* 0x000e620000000a00 */
[----:B0-----:R-:W-:-:S04]  /*0050*/  IMAD R0, R0, UR4, R3 ;  /* 0x0000000400007c24 */ /* 0x001fc8000f8e0203 */
[----:B-1----:R-:W-:-:S05]  /*0060*/  IMAD R0, R0, R9, RZ ;  /* 0x0000000900007224 */ /* 0x002fca00078e02ff */
[----:B------:R-:W-:-:S04]  /*0070*/  SHF.L.U32 R4, R0, 0x1, RZ ;  /* 0x0000000100047819 */ /* 0x000fc800000006ff */
[----:B------:R-:W-:-:S13]  /*0080*/  ISETP.GE.AND P0, PT, R4, R8, PT ;  /* 0x000000080400720c */ /* 0x000fda0003f06270 */
[----:B------:R-:W-:Y:S05]  /*0090*/  @P0 EXIT ;  /* 0x000000000000094d */ /* 0x000fea0003800000 */
[----:B------:R-:W-:Y:S01]  /*00a0*/  IMAD.IADD R3, R4, 0x1, R9 ;  /* 0x0000000104037824 */ /* 0x000fe200078e0209 */
[----:B------:R-:W0:Y:S01]  /*00b0*/  LDC.64 R6, c[0x0][0x390] ;  /* 0x0000e400ff067b82 */ /* 0x000e220000000a00 */
[----:B------:R-:W1:Y:S01]  /*00c0*/  LDCU.64 UR10, c[0x0][0x358] ;  /* 0x00006b00ff0a77ac */ /* 0x000e620008000a00 */
[----:B------:R-:W-:Y:S01]  /*00d0*/  BSSY.RECONVERGENT B0, `(.L_x_0) ;  /* 0x0000020000007945 */ /* 0x000fe20003800200 */
[----:B------:R-:W-:Y:S02]  /*00e0*/  MOV R2, R4 ;  /* 0x0000000400027202 */ /* 0x000fe40000000f00 */
[----:B------:R-:W-:-:S03]  /*00f0*/  VIADDMNMX R5, R3, R9, R8, PT ;  /* 0x0000000903057246 */ /* 0x000fc60003800108 */
[----:B------:R-:W2:Y:S01]  /*0100*/  LDC.64 R10, c[0x0][0x380] ;  /* 0x0000e000ff0a7b82 */ /* 0x000ea20000000a00 */
[C---:B------:R-:W-:Y:S02]  /*0110*/  ISETP.GE.AND P0, PT, R3.reuse, R5, PT ;  /* 0x000000050300720c */ /* 0x040fe40003f06270 */
[----:B------:R-:W-:Y:S02]  /*0120*/  VIMNMX R3, PT, PT, R3, R8, PT ;  /* 0x0000000803037248 */ /* 0x000fe40003fe0100 */
[----:B------:R-:W-:-:S03]  /*0130*/  ISETP.LT.OR P0, PT, R9, 0x1, P0 ;  /* 0x000000010900780c */ /* 0x000fc60000701670 */
[----:B------:R-:W3:Y:S01]  /*0140*/  LDC.64 R8, c[0x0][0x398] ;  /* 0x0000e600ff087b82 */ /* 0x000ee20000000a00 */
[----:B------:R-:W-:-:S07]  /*0150*/  IMAD.MOV.U32 R0, RZ, RZ, R3 ;  /* 0x000000ffff007224 */ /* 0x000fce00078e0003 */
[----:B------:R-:W4:Y:S02]  /*0160*/  LDC.64 R12, c[0x0][0x388] ;  /* 0x0000e200ff0c7b82 */ /* 0x000f240000000a00 */
[----:B-1----:R-:W-:Y:S05]  /*0170*/  @P0 BRA `(.L_x_1) ;  /* 0x0000000000540947 */ /* 0x002fea0003800000 */
.L_x_2:
[----:B--2---:R-:W-:-:S04]  /*0180*/  IMAD.WIDE R18, R4, 0x4, R10 ;  /* 0x0000000404127825 */ /* 0x004fc800078e020a */
[----:B------:R-:W-:Y:S02]  /*0190*/  IMAD.WIDE R20, R0, 0x4, R10 ;  /* 0x0000000400147825 */ /* 0x000fe400078e020a */
[----:B------:R-:W2:Y:S04]  /*01a0*/  LDG.E R19, desc[UR10][R18.64] ;  /* 0x0000000a12137981 */ /* 0x000ea8000c1e1900 */
[----:B------:R-:W2:Y:S01]  /*01b0*/  LDG.E R20, desc[UR10][R20.64] ;  /* 0x0000000a14147981 */ /* 0x000ea2000c1e1900 */
[----:B0-----:R-:W-:Y:S01]  /*01c0*/  IMAD.WIDE R14, R2, 0x4, R6 ;  /* 0x00000004020e7825 */ /* 0x001fe200078e0206 */
[----:B--2---:R-:W-:-:S13]  /*01d0*/  FSETP.GE.AND P0, PT, R19, R20, PT ;  /* 0x000000141300720b */ /* 0x004fda0003f06000 */
[----:B----4-:R-:W-:Y:S01]  /*01e0*/  @P0 IMAD.WIDE R22, R4, 0x4, R12 ;  /* 0x0000000404160825 */ /* 0x010fe200078e020c */
[----:B------:R1:W-:Y:S05]  /*01f0*/  @P0 STG.E desc[UR10][R14.64], R19 ;  /* 0x000000130e000986 */ /* 0x0003ea000c10190a */
[----:B------:R-:W2:Y:S01]  /*0200*/  @P0 LDG.E R23, desc[UR10][R22.64] ;  /* 0x0000000a16170981 */ /* 0x000ea2000c1e1900 */
[----:B---3--:R-:W-:-:S04]  /*0210*/  IMAD.WIDE R16, R2, 0x4, R8 ;  /* 0x0000000402107825 */ /* 0x008fc800078e0208 */
[C---:B------:R-:W-:Y:S01]  /*0220*/  @!P0 IMAD.WIDE R24, R0.reuse, 0x4, R12 ;  /* 0x0000000400188825 */ /* 0x040fe200078e020c */
[----:B--2---:R1:W-:Y:S04]  /*0230*/  @P0 STG.E desc[UR10][R16.64], R23 ;  /* 0x0000001710000986 */ /* 0x0043e8000c10190a */
[----:B------:R1:W-:Y:S04]  /*0240*/  @!P0 STG.E desc[UR10][R14.64], R20 ;  /* 0x000000140e008986 */ /* 0x0003e8000c10190a */
[----:B------:R-:W2:Y:S01]  /*0250*/  @!P0 LDG.E R25, desc[UR10][R24.64] ;  /* 0x0000000a18198981 */ /* 0x000ea2000c1e1900 */
[----:B------:R-:W-:Y:S01]  /*0260*/  @!P0 VIADD R0, R0, 0x1 ;  /* 0x0000000100008836 */ /* 0x000fe20000000000 */
[----:B------:R-:W-:-:S02]  /*0270*/  @P0 IADD3 R4, PT, PT, R4, 0x1, RZ ;  /* 0x0000000104040810 */ /* 0x000fc40007ffe0ff */
[----:B------:R-:W-:Y:S02]  /*0280*/  IADD3 R2, PT, PT, R2, 0x1, RZ ;  /* 0x0000000102027810 */ /* 0x000fe40007ffe0ff */
[----:B------:R-:W-:Y:S01]  /*0290*/  ISETP.LT.AND P1, PT, R4, R3, PT ;  /* 0x000000030400720c */ /* 0x000fe20003f21270 */
[----:B--2---:R1:W-:Y:S01]  /*02a0*/  @!P0 STG.E desc[UR10][R16.64], R25 ;  /* 0x0000001910008986 */ /* 0x0043e2000c10190a */
[----:B------:R-:W-:-:S13]  /*02b0*/  ISETP.GE.AND P0, PT, R0, R5, PT ;  /* 0x000000050000720c */ /* 0x000fda0003f06270 */
[----:B-1----:R-:W-:Y:S05]  /*02c0*/  @!P0 BRA P1, `(.L_x_2) ;  /* 0xfffffffc00ac8947 */ /* 0x002fea000083ffff */
.L_x_1:
[----:B------:R-:W-:Y:S05]  /*02d0*/  BSYNC.RECONVERGENT B0 ;  /* 0x0000000000007941 */ /* 0x000fea0003800200 */
.L_x_0:
[----:B------:R-:W-:Y:S01]  /*02e0*/  ISETP.GE.AND P0, PT, R4, R3, PT ;  /* 0x000000030400720c */ /* 0x000fe20003f06270 */
[----:B------:R-:W-:-:S12]  /*02f0*/  BSSY.RECONVERGENT B0, `(.L_x_3) ;  /* 0x0000042000007945 */ /* 0x000fd80003800200 */
[----:B------:R-:W-:Y:S05]  /*0300*/  @P0 BRA `(.L_x_4) ;  /* 0x0000000400000947 */ /* 0x000fea0003800000 */
[C---:B0-----:R-:W-:Y:S01]  /*0310*/  IMAD.IADD R6, R3.reuse, 0x1, -R4 ;  /* 0x0000000103067824 */ /* 0x041fe200078e0a04 */
[----:B------:R-:W-:Y:S01]  /*0320*/  IADD3 R7, PT, PT, -R3, R4, RZ ;  /* 0x0000000403077210 */ /* 0x000fe20007ffe1ff */
[----:B------:R-:W-:Y:S03]  /*0330*/  BSSY.RECONVERGENT B1, `(.L_x_5) ;  /* 0x0000016000017945 */ /* 0x000fe60003800200 */
[----:B------:R-:W-:Y:S02]  /*0340*/  LOP3.LUT P0, R22, R6, 0x3, RZ, 0xc0, !PT ;  /* 0x0000000306167812 */ /* 0x000fe4000780c0ff */
[----:B------:R-:W-:-:S11]  /*0350*/  ISETP.GT.U32.AND P1, PT, R7, -0x4, PT ;  /* 0xfffffffc0700780c */ /* 0x000fd60003f24070 */
[----:B------:R-:W-:Y:S05]  /*0360*/  @!P0 BRA `(.L_x_6) ;  /* 0x0000000000488947 */ /* 0x000fea0003800000 */
[----:B----4-:R-:W0:Y:S01]  /*0370*/  LDC.64 R12, c[0x0][0x390] ;  /* 0x0000e400ff0c7b82 */ /* 0x010e220000000a00 */
[----:B------:R-:W-:-:S07]  /*0380*/  IMAD.MOV R22, RZ, RZ, -R22 ;  /* 0x000000ffff167224 */ /* 0x000fce00078e0a16 */
[----:B--2---:R-:W1:Y:S08]  /*0390*/  LDC.64 R10, c[0x0][0x398] ;  /* 0x0000e600ff0a7b82 */ /* 0x004e700000000a00 */
[----:B---3--:R-:W2:Y:S08]  /*03a0*/  LDC.64 R8, c[0x0][0x380] ;  /* 0x0000e000ff087b82 */ /* 0x008eb00000000a00 */
[----:B------:R-:W3:Y:S02]  /*03b0*/  LDC.64 R6, c[0x0][0x388] ;  /* 0x0000e200ff067b82 */ /* 0x000ee40000000a00 */
.L_x_7:
[----:B0-2---:R-:W-:-:S06]  /*03c0*/  IMAD.WIDE R20, R4, 0x4, R8 ;  /* 0x0000000404147825 */ /* 0x005fcc00078e0208 */
[----:B------:R-:W2:Y:S01]  /*03d0*/  LDG.E R21, desc[UR10][R20.64] ;  /* 0x0000000a14157981 */ /* 0x000ea2000c1e1900 */
[----:B0-----:R-:W-:-:S04]  /*03e0*/  IMAD.WIDE R16, R2, 0x4, R12 ;  /* 0x0000000402107825 */ /* 0x001fc800078e020c */
[----:B---3--:R-:W-:Y:S01]  /*03f0*/  IMAD.WIDE R18, R4, 0x4, R6 ;  /* 0x0000000404127825 */ /* 0x008fe200078e0206 */
[----:B--2---:R0:W-:Y:S05]  /*0400*/  STG.E desc[UR10][R16.64], R21 ;  /* 0x0000001510007986 */ /* 0x0041ea000c10190a */
[----:B------:R-:W2:Y:S01]  /*0410*/  LDG.E R19, desc[UR10][R18.64] ;  /* 0x0000000a12137981 */ /* 0x000ea2000c1e1900 */
[----:B-1----:R-:W-:Y:S01]  /*0420*/  IMAD.WIDE R14, R2, 0x4, R10 ;  /* 0x00000004020e7825 */ /* 0x002fe200078e020a */
[----:B------:R-:W-:Y:S02]  /*0430*/  IADD3 R22, PT, PT, R22, 0x1, RZ ;  /* 0x0000000116167810 */ /* 0x000fe40007ffe0ff */
[----:B------:R-:W-:Y:S01]  /*0440*/  IADD3 R2, PT, PT, R2, 0x1, RZ ;  /* 0x0000000102027810 */ /* 0x000fe20007ffe0ff */
[----:B------:R-:W-:Y:S01]  /*0450*/  VIADD R4, R4, 0x1 ;  /* 0x0000000104047836 */ /* 0x000fe20000000000 */
[----:B------:R-:W-:Y:S01]  /*0460*/  ISETP.NE.AND P0, PT, R22, RZ, PT ;  /* 0x000000ff1600720c */ /* 0x000fe20003f05270 */
[----:B--2---:R0:W-:-:S12]  /*0470*/  STG.E desc[UR10][R14.64], R19 ;  /* 0x000000130e007986 */ /* 0x0041d8000c10190a */
[----:B------:R-:W-:Y:S05]  /*0480*/  @P0 BRA `(.L_x_7) ;  /* 0xfffffffc00cc0947 */ /* 0x000fea000383ffff */
.L_x_6:
[----:B------:R-:W-:Y:S05]  /*0490*/  BSYNC.RECONVERGENT B1 ;  /* 0x0000000000017941 */ /* 0x000fea0003800200 */
.L_x_5:
[----:B------:R-:W-:Y:S05]  /*04a0*/  @P1 BRA `(.L_x_4) ;  /* 0x0000000000981947 */ /* 0x000fea0003800000 */
[----:B------:R-:W1:Y:S01]  /*04b0*/  LDC.64 R6, c[0x0][0x380] ;  /* 0x0000e000ff067b82 */ /* 0x000e620000000a00 */
[----:B------:R-:W-:-:S07]  /*04c0*/  IMAD.IADD R3, R4, 0x1, -R3 ;  /* 0x0000000104037824 */ /* 0x000fce00078e0a03 */
[----:B--2---:R-:W2:Y:S08]  /*04d0*/  LDC.64 R10, c[0x0][0x390] ;  /* 0x0000e400ff0a7b82 */ /* 0x004eb00000000a00 */
[----:B---3--:R-:W3:Y:S08]  /*04e0*/  LDC.64 R8, c[0x0][0x388] ;  /* 0x0000e200ff087b82 */ /* 0x008ef00000000a00 */
[----:B----4-:R-:W4:Y:S01]  /*04f0*/  LDC.64 R12, c[0x0][0x398] ;  /* 0x0000e600ff0c7b82 */ /* 0x010f220000000a00 */
[----:B-1----:R-:W-:-:S05]  /*0500*/  IADD3 R6, P0, PT, R6, 0x8, RZ ;  /* 0x0000000806067810 */ /* 0x002fca0007f1e0ff */
[----:B------:R-:W-:Y:S01]  /*0510*/  IMAD.X R7, RZ, RZ, R7, P0 ;  /* 0x000000ffff077224 */ /* 0x000fe200000e0607 */
[----:B--2---:R-:W-:-:S05]  /*0520*/  IADD3 R10, P3, PT, R10, 0x8, RZ ;  /* 0x000000080a0a7810 */ /* 0x004fca0007f7e0ff */
[----:B------:R-:W-:Y:S01]  /*0530*/  IMAD.X R11, RZ, RZ, R11, P3 ;  /* 0x000000ffff0b7224 */ /* 0x000fe200018e060b */
[----:B---3--:R-:W-:-:S04]  /*0540*/  IADD3 R8, P1, PT, R8, 0x8, RZ ;  /* 0x0000000808087810 */ /* 0x008fc80007f3e0ff */
[----:B------:R-:W-:Y:S02]  /*0550*/  IADD3.X R9, PT, PT, RZ, R9, RZ, P1, !PT ;  /* 0x00000009ff097210 */ /* 0x000fe40000ffe4ff */
[----:B----4-:R-:W-:-:S04]  /*0560*/  IADD3 R12, P2, PT, R12, 0x8, RZ ;  /* 0x000000080c0c7810 */ /* 0x010fc80007f5e0ff */
[----:B------:R-:W-:-:S09]  /*0570*/  IADD3.X R13, PT, PT, RZ, R13, RZ, P2, !PT ;  /* 0x0000000dff0d7210 */ /* 0x000fd200017fe4ff */
.L_x_8:
[----:B0-----:R-:W-:-:S05]  /*0580*/  IMAD.WIDE R18, R4, 0x4, R6 ;  /* 0x0000000404127825 */ /* 0x001fca00078e0206 */
[----:B--2---:R-:W2:Y:S01]  /*0590*/  LDG.E R23, desc[UR10][R18.64+-0x8] ;  /* 0xfffff80a12177981 */ /* 0x004ea2000c1e1900 */
[----:B------:R-:W-:-:S04]  /*05a0*/  IMAD.WIDE R16, R2, 0x4, R10 ;  /* 0x0000000402107825 */ /* 0x000fc800078e020a */
[----:B------:R-:W-:Y:S01]  /*05b0*/  IMAD.WIDE R14, R4, 0x4, R8 ;  /* 0x00000004040e7825 */ /* 0x000fe200078e0208 */
[----:B--2---:R0:W-:Y:S04]  /*05c0*/  STG.E desc[UR10][R16.64+-0x8], R23 ;  /* 0xfffff81710007986 */ /* 0x0041e8000c10190a */
[----:B------:R-:W2:Y:S01]  /*05d0*/  LDG.E R25, desc[UR10][R14.64+-0x8] ;  /* 0xfffff80a0e197981 */ /* 0x000ea2000c1e1900 */
[----:B------:R-:W-:-:S05]  /*05e0*/  IMAD.WIDE R20, R2, 0x4, R12 ;  /* 0x0000000402147825 */ /* 0x000fca00078e020c */
[----:B--2---:R1:W-:Y:S04]  /*05f0*/  STG.E desc[UR10][R20.64+-0x8], R25 ;  /* 0xfffff81914007986 */ /* 0x0043e8000c10190a */
[----:B------:R-:W2:Y:S04]  /*0600*/  LDG.E R27, desc[UR10][R18.64+-0x4] ;  /* 0xfffffc0a121b7981 */ /* 0x000ea8000c1e1900 */
[----:B--2---:R2:W-:Y:S04]  /*0610*/  STG.E desc[UR10][R16.64+-0x4], R27 ;  /* 0xfffffc1b10007986 */ /* 0x0045e8000c10190a */
[----:B------:R-:W3:Y:S04]  /*0620*/  LDG.E R29, desc[UR10][R14.64+-0x4] ;  /* 0xfffffc0a0e1d7981 */ /* 0x000ee8000c1e1900 */
[----:B---3--:R2:W-:Y:S04]  /*0630*/  STG.E desc[UR10][R20.64+-0x4], R29 ;  /* 0xfffffc1d14007986 */ /* 0x0085e8000c10190a */
[----:B------:R-:W3:Y:S04]  /*0640*/  LDG.E R22, desc[UR10][R18.64] ;  /* 0x0000000a12167981 */ /* 0x000ee8000c1e1900 */
[----:B---3--:R2:W-:Y:S04]  /*0650*/  STG.E desc[UR10][R16.64], R22 ;  /* 0x0000001610007986 */ /* 0x0085e8000c10190a */
[----:B------:R-:W3:Y:S04]  /*0660*/  LDG.E R24, desc[UR10][R14.64] ;  /* 0x0000000a0e187981 */ /* 0x000ee8000c1e1900 */
[----:B---3--:R2:W-:Y:S04]  /*0670*/  STG.E desc[UR10][R20.64], R24 ;  /* 0x0000001814007986 */ /* 0x0085e8000c10190a */
[----:B0-----:R-:W3:Y:S04]  /*0680*/  LDG.E R23, desc[UR10][R18.64+0x4] ;  /* 0x0000040a12177981 */ /* 0x001ee8000c1e1900 */
[----:B---3--:R2:W-:Y:S04]  /*0690*/  STG.E desc[UR10][R16.64+0x4], R23 ;  /* 0x0000041710007986 */ /* 0x0085e8000c10190a */
[----:B-1----:R-:W3:Y:S01]  /*06a0*/  LDG.E R25, desc[UR10][R14.64+0x4] ;  /* 0x0000040a0e197981 */ /* 0x002ee2000c1e1900 */
[----:B------:R-:W-:Y:S01]  /*06b0*/  IADD3 R3, PT, PT, R3, 0x4, RZ ;  /* 0x0000000403037810 */ /* 0x000fe20007ffe0ff */
[----:B------:R-:W-:Y:S01]  /*06c0*/  VIADD R4, R4, 0x4 ;  /* 0x0000000404047836 */ /* 0x000fe20000000000 */
[----:B------:R-:W-:-:S02]  /*06d0*/  IADD3 R2, PT, PT, R2, 0x4, RZ ;  /* 0x0000000402027810 */ /* 0x000fc40007ffe0ff */
[----:B------:R-:W-:Y:S01]  /*06e0*/  ISETP.NE.AND P0, PT, R3, RZ, PT ;  /* 0x000000ff0300720c */ /* 0x000fe20003f05270 */
[----:B---3--:R2:W-:-:S12]  /*06f0*/  STG.E desc[UR10][R20.64+0x4], R25 ;  /* 0x0000041914007986 */ /* 0x0085d8000c10190a */
[----:B------:R-:W-:Y:S05]  /*0700*/  @P0 BRA `(.L_x_8) ;  /* 0xfffffffc009c0947 */ /* 0x000fea000383ffff */
.L_x_4:
[----:B------:R-:W-:Y:S05]  /*0710*/  BSYNC.RECONVERGENT B0 ;  /* 0x0000000000007941 */ /* 0x000fea0003800200 */
.L_x_3:
[----:B------:R-:W-:-:S13]  /*0720*/  ISETP.GE.AND P0, PT, R0, R5, PT ;  /* 0x000000050000720c */ /* 0x000fda0003f06270 */
[----:B------:R-:W-:Y:S05]  /*0730*/  @P0 EXIT ;  /* 0x000000000000094d */ /* 0x000fea0003800000 */
[C---:B------:R-:W-:Y:S01]  /*0740*/  IMAD.IADD R3, R5.reuse, 0x1, -R0 ;  /* 0x0000000105037824 */ /* 0x040fe200078e0a00 */
[----:B------:R-:W-:Y:S01]  /*0750*/  IADD3 R4, PT, PT, -R5, R0, RZ ;  /* 0x0000000005047210 */ /* 0x000fe20007ffe1ff */
[----:B------:R-:W-:Y:S03]  /*0760*/  BSSY.RECONVERGENT B0, `(.L_x_9) ;  /* 0x0000016000007945 */ /* 0x000fe60003800200 */
[----:B------:R-:W-:Y:S02]  /*0770*/  LOP3.LUT P0, R3, R3, 0x3, RZ, 0xc0, !PT ;  /* 0x0000000303037812 */ /* 0x000fe4000780c0ff */
[----:B------:R-:W-:-:S11]  /*0780*/  ISETP.GT.U32.AND P1, PT, R4, -0x4, PT ;  /* 0xfffffffc0400780c */ /* 0x000fd60003f24070 */
[----:B------:R-:W-:Y:S05]  /*0790*/  @!P0 BRA `(.L_x_10) ;  /* 0x0000000000488947 */ /* 0x000fea0003800000 */
[----:B0-----:R-:W0:Y:S01]  /*07a0*/  LDC.64 R6, c[0x0][0x390] ;  /* 0x0000e400ff067b82 */ /* 0x001e220000000a00 */
[----:B------:R-:W-:-:S07]  /*07b0*/  IMAD.MOV R3, RZ, RZ, -R3 ;  /* 0x000000ffff037224 */ /* 0x000fce00078e0a03 */
[----:B---3--:R-:W1:Y:S08]  /*07c0*/  LDC.64 R8, c[0x0][0x398] ;  /* 0x0000e600ff087b82 */ /* 0x008e700000000a00 */
[----:B--2---:R-:W2:Y:S08]  /*07d0*/  LDC.64 R10, c[0x0][0x380] ;  /* 0x0000e000ff0a7b82 */ /* 0x004eb00000000a00 */
[----:B----4-:R-:W3:Y:S02]  /*07e0*/  LDC.64 R12, c[0x0][0x388] ;  /* 0x0000e200ff0c7b82 */ /* 0x010ee40000000a00 */
.L_x_11:
[----:B0-2---:R-:W-:-:S06]  /*07f0*/  IMAD.WIDE R16, R0, 0x4, R10 ;  /* 0x0000000400107825 */ /* 0x005fcc00078e020a */
[----:B------:R-:W2:Y:S01]  /*0800*/  LDG.E R17, desc[UR10][R16.64] ;  /* 0x0000000a10117981 */ /* 0x000ea2000c1e1900 */
[----:B0-----:R-:W-:-:S04]  /*0810*/  IMAD.WIDE R20, R2, 0x4, R6 ;  /* 0x0000000402147825 */ /* 0x001fc800078e0206 */
[----:B---3--:R-:W-:Y:S01]  /*0820*/  IMAD.WIDE R14, R0, 0x4, R12 ;  /* 0x00000004000e7825 */ /* 0x008fe200078e020c */
[----:B--2---:R0:W-:Y:S05]  /*0830*/  STG.E desc[UR10][R20.64], R17 ;  /* 0x0000001114007986 */ /* 0x0041ea000c10190a */
[----:B------:R-:W2:Y:S01]  /*0840*/  LDG.E R15, desc[UR10][R14.64] ;  /* 0x0000000a0e0f7981 */ /* 0x000ea2000c1e1900 */
[C---:B-1----:R-:W-:Y:S01]  /*0850*/  IMAD.WIDE R18, R2.reuse, 0x4, R8 ;  /* 0x0000000402127825 */ /* 0x042fe200078e0208 */
[----:B------:R-:W-:Y:S02]  /*0860*/  IADD3 R3, PT, PT, R3, 0x1, RZ ;  /* 0x0000000103037810 */ /* 0x000fe40007ffe0ff */
[----:B------:R-:W-:Y:S01]  /*0870*/  IADD3 R2, PT, PT, R2, 0x1, RZ ;  /* 0x0000000102027810 */ /* 0x000fe20007ffe0ff */
[----:B------:R-:W-:Y:S01]  /*0880*/  VIADD R0, R0, 0x1 ;  /* 0x0000000100007836 */ /* 0x000fe20000000000 */
[----:B------:R-:W-:Y:S01]  /*0890*/  ISETP.NE.AND P0, PT, R3, RZ, PT ;  /* 0x000000ff0300720c */ /* 0x000fe20003f05270 */
[----:B--2---:R0:W-:-:S12]  /*08a0*/  STG.E desc[UR10][R18.64], R15 ;  /* 0x0000000f12007986 */ /* 0x0041d8000c10190a */
[----:B------:R-:W-:Y:S05]  /*08b0*/  @P0 BRA `(.L_x_11) ;  /* 0xfffffffc00cc0947 */ /* 0x000fea000383ffff */
.L_x_10:
[----:B------:R-:W-:Y:S05]  /*08c0*/  BSYNC.RECONVERGENT B0 ;  /* 0x0000000000007941 */ /* 0x000fea0003800200 */
.L_x_9:
[----:B------:R-:W-:Y:S05]  /*08d0*/  @P1 EXIT ;  /* 0x000000000000194d */ /* 0x000fea0003800000 */
[----:B------:R-:W1:Y:S01]  /*08e0*/  LDCU.128 UR4, c[0x0][0x380] ;  /* 0x00007000ff0477ac */ /* 0x000e620008000c00 */
[----:B------:R-:W-:Y:S01]  /*08f0*/  IMAD.IADD R3, R0, 0x1, -R5 ;  /* 0x0000000100037824 */ /* 0x000fe200078e0a05 */
[----:B------:R-:W5:Y:S01]  /*0900*/  LDCU.128 UR12, c[0x0][0x390] ;  /* 0x00007200ff0c77ac */ /* 0x000f620008000c00 */
[----:B-1----:R-:W-:Y:S02]  /*0910*/  UIADD3 UR4, UP0, UPT, UR4, 0x8, URZ ;  /* 0x0000000804047890 */ /* 0x002fe4000ff1e0ff */
[----:B------:R-:W-:Y:S02]  /*0920*/  UIADD3 UR6, UP1, UPT, UR6, 0x8, URZ ;  /* 0x0000000806067890 */ /* 0x000fe4000ff3e0ff */
[----:B-----5:R-:W-:Y:S02]  /*0930*/  UIADD3 UR8, UP2, UPT, UR14, 0x8, URZ ;  /* 0x000000080e087890 */ /* 0x020fe4000ff5e0ff */
[----:B------:R-:W-:Y:S02]  /*0940*/  UIADD3 UR12, UP3, UPT, UR12, 0x8, URZ ;  /* 0x000000080c0c7890 */ /* 0x000fe4000ff7e0ff */
[----:B------:R-:W-:-:S02]  /*0950*/  UIADD3.X UR5, UPT, UPT, URZ, UR5, URZ, UP0, !UPT ;  /* 0x00000005ff057290 */ /* 0x000fc400087fe4ff */
[----:B------:R-:W-:Y:S02]  /*0960*/  UIADD3.X UR7, UPT, UPT, URZ, UR7, URZ, UP1, !UPT ;  /* 0x00000007ff077290 */ /* 0x000fe40008ffe4ff */
[----:B------:R-:W-:Y:S02]  /*0970*/  UIADD3.X UR9, UPT, UPT, URZ, UR15, URZ, UP2, !UPT ;  /* 0x0000000fff097290 */ /* 0x000fe400097fe4ff */
[----:B------:R-:W-:-:S12]  /*0980*/  UIADD3.X UR13, UPT, UPT, URZ, UR13, URZ, UP3, !UPT ;  /* 0x0000000dff0d7290 */ /* 0x000fd80009ffe4ff */
.L_x_12:
[----:B------:R-:W-:Y:S01]  /*0990*/  MOV R4, UR4 ;  /* 0x0000000400047c02 */ /* 0x000fe20008000f00 */
[----:B------:R-:W-:-:S04]  /*09a0*/  IMAD.U32 R5, RZ, RZ, UR5 ;  /* 0x00000005ff057e24 */ /* 0x000fc8000f8e00ff */
[----:B------:R-:W-:-:S05]  /*09b0*/  IMAD.WIDE R4, R0, 0x4, R4 ;  /* 0x0000000400047825 */ /* 0x000fca00078e0204 */
[----:B--2-4-:R-:W4:Y:S01]  /*09c0*/  LDG.E R13, desc[UR10][R4.64+-0x8] ;  /* 0xfffff80a040d7981 */ /* 0x014f22000c1e1900 */
[----:B0-----:R-:W-:Y:S01]  /*09d0*/  MOV R6, UR12 ;  /* 0x0000000c00067c02 */ /* 0x001fe20008000f00 */
[----:B------:R-:W-:Y:S01]  /*09e0*/  IMAD.U32 R7, RZ, RZ, UR13 ;  /* 0x0000000dff077e24 */ /* 0x000fe2000f8e00ff */
[----:B---3--:R-:W-:Y:S01]  /*09f0*/  MOV R8, UR6 ;  /* 0x0000000600087c02 */ /* 0x008fe20008000f00 */
[----:B------:R-:W-:Y:S02]  /*0a00*/  IMAD.U32 R9, RZ, RZ, UR7 ;  /* 0x00000007ff097e24 */ /* 0x000fe4000f8e00ff */
[----:B------:R-:W-:-:S04]  /*0a10*/  IMAD.WIDE R6, R2, 0x4, R6 ;  /* 0x0000000402067825 */ /* 0x000fc800078e0206 */
[----:B------:R-:W-:Y:S01]  /*0a20*/  IMAD.WIDE R8, R0, 0x4, R8 ;  /* 0x0000000400087825 */ /* 0x000fe200078e0208 */
[----:B----4-:R0:W-:Y:S04]  /*0a30*/  STG.E desc[UR10][R6.64+-0x8], R13 ;  /* 0xfffff80d06007986 */ /* 0x0101e8000c10190a */
[----:B------:R-:W3:Y:S01]  /*0a40*/  LDG.E R15, desc[UR10][R8.64+-0x8] ;  /* 0xfffff80a080f7981 */ /* 0x000ee2000c1e1900 */
[----:B--2---:R-:W-:Y:S02]  /*0a50*/  MOV R10, UR8 ;  /* 0x00000008000a7c02 */ /* 0x004fe40008000f00 */
[----:B------:R-:W-:-:S03]  /*0a60*/  MOV R11, UR9 ;  /* 0x00000009000b7c02 */ /* 0x000fc60008000f00 */
[----:B------:R-:W-:-:S05]  /*0a70*/  IMAD.WIDE R10, R2, 0x4, R10 ;  /* 0x00000004020a7825 */ /* 0x000fca00078e020a */
[----:B---3--:R1:W-:Y:S04]  /*0a80*/  STG.E desc[UR10][R10.64+-0x8], R15 ;  /* 0xfffff80f0a007986 */ /* 0x0083e8000c10190a */
[----:B------:R-:W2:Y:S04]  /*0a90*/  LDG.E R17, desc[UR10][R4.64+-0x4] ;  /* 0xfffffc0a04117981 */ /* 0x000ea8000c1e1900 */
[----:B--2---:R2:W-:Y:S04]  /*0aa0*/  STG.E desc[UR10][R6.64+-0x4], R17 ;  /* 0xfffffc1106007986 */ /* 0x0045e8000c10190a */
[----:B------:R-:W3:Y:S04]  /*0ab0*/  LDG.E R19, desc[UR10][R8.64+-0x4] ;  /* 0xfffffc0a08137981 */ /* 0x000ee8000c1e1900 */
[----:B---3--:R2:W-:Y:S04]  /*0ac0*/  STG.E desc[UR10][R10.64+-0x4], R19 ;  /* 0xfffffc130a007986 */ /* 0x0085e8000c10190a */
[----:B------:R-:W3:Y:S04]  /*0ad0*/  LDG.E R21, desc[UR10][R4.64] ;  /* 0x0000000a04157981 */ /* 0x000ee8000c1e1900 */
[----:B---3--:R2:W-:Y:S04]  /*0ae0*/  STG.E desc[UR10][R6.64], R21 ;  /* 0x0000001506007986 */ /* 0x0085e8000c10190a */
[----:B0-----:R-:W3:Y:S04]  /*0af0*/  LDG.E R13, desc[UR10][R8.64] ;  /* 0x0000000a080d7981 */ /* 0x001ee8000c1e1900 */
[----:B---3--:R2:W-:Y:S04]  /*0b00*/  STG.E desc[UR10][R10.64], R13 ;  /* 0x0000000d0a007986 */ /* 0x0085e8000c10190a */
[----:B------:R-:W3:Y:S04]  /*0b10*/  LDG.E R23, desc[UR10][R4.64+0x4] ;  /* 0x0000040a04177981 */ /* 0x000ee8000c1e1900 */
[----:B---3--:R2:W-:Y:S04]  /*0b20*/  STG.E desc[UR10][R6.64+0x4], R23 ;  /* 0x0000041706007986 */ /* 0x0085e8000c10190a */
[----:B-1----:R-:W3:Y:S01]  /*0b30*/  LDG.E R15, desc[UR10][R8.64+0x4] ;  /* 0x0000040a080f7981 */ /* 0x002ee2000c1e1900 */
[----:B------:R-:W-:Y:S01]  /*0b40*/  VIADD R3, R3, 0x4 ;  /* 0x0000000403037836 */ /* 0x000fe20000000000 */
[----:B------:R-:W-:-:S02]  /*0b50*/  IADD3 R0, PT, PT, R0, 0x4, RZ ;  /* 0x0000000400007810 */ /* 0x000fc40007ffe0ff */
[----:B------:R-:W-:Y:S02]  /*0b60*/  IADD3 R2, PT, PT, R2, 0x4, RZ ;  /* 0x0000000402027810 */ /* 0x000fe40007ffe0ff */
[----:B------:R-:W-:Y:S01]  /*0b70*/  ISETP.NE.AND P0, PT, R3, RZ, PT ;  /* 0x000000ff0300720c */ /* 0x000fe20003f05270 */
[----:B---3--:R2:W-:-:S12]  /*0b80*/  STG.E desc[UR10][R10.64+0x4], R15 ;  /* 0x0000040f0a007986 */ /* 0x0085d8000c10190a */
[----:B------:R-:W-:Y:S05]  /*0b90*/  @P0 BRA `(.L_x_12) ;  /* 0xfffffffc007c0947 */ /* 0x000fea000383ffff */
[----:B------:R-:W-:Y:S05]  /*0ba0*/  EXIT ;  /* 0x000000000000794d */ /* 0x000fea0003800000 */
.L_x_13:
[----:B------:R-:W-:-:S00]  /*0bb0*/  BRA `(.L_x_13) ;  /* 0xfffffffc00fc7947 */ /* 0x000fc0000383ffff */
[----:B------:R-:W-:-:S00]  /*0bc0*/  NOP ;  /* 0x0000000000007918 */ /* 0x000fc00000000000 */
        /* <DEDUP_REMOVED lines=11> */
.L_x_14:


//--------------------- .nv.shared.reserved.0     --------------------------
	.section	.nv.shared.reserved.0,"aw",@nobits
	.weak		__nv_reservedSMEM_offset_0_alias
	.size		__nv_reservedSMEM_offset_0_alias, 0, 64
	.other		__nv_reservedSMEM_offset_0_alias,@"STO_CUDA_RESERVED_SHARED STV_DEFAULT"
__nv_reservedSMEM_offset_0_alias:
	.zero		0
	.zero		64


//--------------------- .nv.constant0._Z12merge_kernelPKfPKiPfPiii --------------------------
	.section	.nv.constant0._Z12merge_kernelPKfPKiPfPiii,"a",@progbits
	.sectionflags	@""
	.align	4
.nv.constant0._Z12merge_kernelPKfPKiPfPiii:
	.zero		936


//--------------------- SYMBOLS --------------------------

	.type		.nv.reservedSmem.offset0,@object
	.size		.nv.reservedSmem.offset0,0x4
